//
// Generated by NVIDIA NVVM Compiler
//
// Compiler Build ID: CL-36424714
// Cuda compilation tools, release 13.0, V13.0.88
// Based on NVVM 20.0.0
//

.version 9.0
.target sm_100
.address_size 64

	// .globl	transpose_bi_to_ib

.visible .entry transpose_bi_to_ib(
	.param .u64 .ptr .align 1 transpose_bi_to_ib_param_0,
	.param .u64 .ptr .align 1 transpose_bi_to_ib_param_1,
	.param .u32 transpose_bi_to_ib_param_2,
	.param .u32 transpose_bi_to_ib_param_3
)
{
	.reg .pred 	%p<4>;
	.reg .b32 	%r<15>;
	.reg .b32 	%f<2>;
	.reg .b64 	%rd<9>;

	ld.param.u64 	%rd1, [transpose_bi_to_ib_param_0];
	ld.param.u64 	%rd2, [transpose_bi_to_ib_param_1];
	ld.param.u32 	%r5, [transpose_bi_to_ib_param_2];
	ld.param.u32 	%r4, [transpose_bi_to_ib_param_3];
	mov.u32 	%r6, %ctaid.x;
	mov.u32 	%r7, %ntid.x;
	mov.u32 	%r8, %tid.x;
	mad.lo.s32 	%r1, %r6, %r7, %r8;
	mov.u32 	%r9, %ctaid.y;
	mov.u32 	%r10, %ntid.y;
	mov.u32 	%r11, %tid.y;
	mad.lo.s32 	%r12, %r9, %r10, %r11;
	setp.ge.s32 	%p1, %r1, %r4;
	setp.ge.s32 	%p2, %r12, %r5;
	or.pred  	%p3, %p1, %p2;
	@%p3 bra 	$L__BB0_2;
	cvta.to.global.u64 	%rd3, %rd2;
	cvta.to.global.u64 	%rd4, %rd1;
	mad.lo.s32 	%r13, %r4, %r12, %r1;
	mul.wide.s32 	%rd5, %r13, 4;
	add.s64 	%rd6, %rd3, %rd5;
	ld.global.nc.f32 	%f1, [%rd6];
	mad.lo.s32 	%r14, %r5, %r1, %r12;
	mul.wide.s32 	%rd7, %r14, 4;
	add.s64 	%rd8, %rd4, %rd7;
	st.global.f32 	[%rd8], %f1;
$L__BB0_2:
	ret;

}


// ===== COMPILED SASS (sm_100) =====

	.target	sm_100

	.elftype	@"ET_EXEC"


//--------------------- .note.nv.tkinfo           --------------------------
	.section	.note.nv.tkinfo,"",@"SHT_NOTE"
	.sectionflags	@"SHF_NOTE_NV_TKINFO"
	.tkinfo
        /*0018*/ 	.word	0x00000002
        /*0030*/ 	.string	""
        /*0030*/ 	.string	"ptxas"
        /*0030*/ 	.string	"Cuda compilation tools, release 13.0, V13.0.88"
        /*0030*/ 	.string	"Build cuda_13.0.r13.0/compiler.36424714_0"
        /*0030*/ 	.string	"-arch sm_100 -m 64 "



//--------------------- .note.nv.cuinfo           --------------------------
	.section	.note.nv.cuinfo,"",@"SHT_NOTE"
	.sectionflags	@"SHF_NOTE_NV_CUINFO"
        /*0018*/ 	.short	0x0002
        /*001a*/ 	.short	0x0064
        /*001c*/ 	.short	0x0082
	.zero		2


//--------------------- .nv.info                  --------------------------
	.section	.nv.info,"",@"SHT_CUDA_INFO"
	.align	4


	//----- nvinfo : EIATTR_REGCOUNT
	.align		4
        /*0000*/ 	.byte	0x04, 0x2f
        /*0002*/ 	.short	(.L_1 - .L_0)
	.align		4
.L_0:
        /*0004*/ 	.word	index@(transpose_bi_to_ib)
        /*0008*/ 	.word	0x0000000a


	//----- nvinfo : EIATTR_FRAME_SIZE
	.align		4
.L_1:
        /*000c*/ 	.byte	0x04, 0x11
        /*000e*/ 	.short	(.L_3 - .L_2)
	.align		4
.L_2:
        /*0010*/ 	.word	index@(transpose_bi_to_ib)
        /*0014*/ 	.word	0x00000000


	//----- nvinfo : EIATTR_MIN_STACK_SIZE
	.align		4
.L_3:
        /*0018*/ 	.byte	0x04, 0x12
        /*001a*/ 	.short	(.L_5 - .L_4)
	.align		4
.L_4:
        /*001c*/ 	.word	index@(transpose_bi_to_ib)
        /*0020*/ 	.word	0x00000000
.L_5:


//--------------------- .nv.compat                --------------------------
	.section	.nv.compat,"",@"SHT_CUDA_COMPAT_INFO"
	.align	4
        /*0000*/ 	.byte	0x02, 0x09, 0x00, 0x00, 0x02, 0x02, 0x01, 0x00, 0x02, 0x05, 0x05, 0x00, 0x03, 0x07, 0x01, 0x01
        /*0010*/ 	.byte	0x02, 0x03, 0x00, 0x00, 0x02, 0x06, 0x01, 0x00, 0x04, 0x0b, 0x08, 0x00, 0x09, 0x00, 0x00, 0x00
        /*0020*/ 	.byte	0x00, 0x00, 0x00, 0x00


//--------------------- .nv.info.transpose_bi_to_ib --------------------------
	.section	.nv.info.transpose_bi_to_ib,"",@"SHT_CUDA_INFO"
	.sectionflags	@""
	.align	4


	//----- nvinfo : EIATTR_CUDA_API_VERSION
	.align		4
        /*0000*/ 	.byte	0x04, 0x37
        /*0002*/ 	.short	(.L_7 - .L_6)
.L_6:
        /*0004*/ 	.word	0x00000082


	//----- nvinfo : EIATTR_KPARAM_INFO
	.align		4
.L_7:
        /*0008*/ 	.byte	0x04, 0x17
        /*000a*/ 	.short	(.L_9 - .L_8)
.L_8:
        /*000c*/ 	.word	0x00000000
        /*0010*/ 	.short	0x0003
        /*0012*/ 	.short	0x0014
        /*0014*/ 	.byte	0x00, 0xf0, 0x11, 0x00


	//----- nvinfo : EIATTR_KPARAM_INFO
	.align		4
.L_9:
        /*0018*/ 	.byte	0x04, 0x17
        /*001a*/ 	.short	(.L_11 - .L_10)
.L_10:
        /*001c*/ 	.word	0x00000000
        /*0020*/ 	.short	0x0002
        /*0022*/ 	.short	0x0010
        /*0024*/ 	.byte	0x00, 0xf0, 0x11, 0x00


	//----- nvinfo : EIATTR_KPARAM_INFO
	.align		4
.L_11:
        /*0028*/ 	.byte	0x04, 0x17
        /*002a*/ 	.short	(.L_13 - .L_12)
.L_12:
        /*002c*/ 	.word	0x00000000
        /*0030*/ 	.short	0x0001
        /*0032*/ 	.short	0x0008
        /*0034*/ 	.byte	0x00, 0xf5, 0x21, 0x00


	//----- nvinfo : EIATTR_KPARAM_INFO
	.align		4
.L_13:
        /*0038*/ 	.byte	0x04, 0x17
        /*003a*/ 	.short	(.L_15 - .L_14)
.L_14:
        /*003c*/ 	.word	0x00000000
        /*0040*/ 	.short	0x0000
        /*0042*/ 	.short	0x0000
        /*0044*/ 	.byte	0x00, 0xf5, 0x21, 0x00


	//----- nvinfo : EIATTR_SPARSE_MMA_MASK
	.align		4
.L_15:
        /*0048*/ 	.byte	0x03, 0x50
        /*004a*/ 	.short	0x0000


	//----- nvinfo : EIATTR_MAXREG_COUNT
	.align		4
        /*004c*/ 	.byte	0x03, 0x1b
        /*004e*/ 	.short	0x00ff


	//----- nvinfo : EIATTR_MERCURY_ISA_VERSION
	.align		4
        /*0050*/ 	.byte	0x03, 0x5f
        /*0052*/ 	.short	0x0101


	//----- nvinfo : EIATTR_VRC_CTA_INIT_COUNT
	.align		4
        /*0054*/ 	.byte	0x02, 0x4a
	.zero		1
	.zero		1


	//----- nvinfo : EIATTR_EXIT_INSTR_OFFSETS
	.align		4
        /*0058*/ 	.byte	0x04, 0x1c
        /*005a*/ 	.short	(.L_17 - .L_16)


	//   ....[0]....
.L_16:
        /*005c*/ 	.word	0x000000c0


	//   ....[1]....
        /*0060*/ 	.word	0x00000160


	//----- nvinfo : EIATTR_CBANK_PARAM_SIZE
	.align		4
.L_17:
        /*0064*/ 	.byte	0x03, 0x19
        /*0066*/ 	.short	0x0018


	//----- nvinfo : EIATTR_PARAM_CBANK
	.align		4
        /*0068*/ 	.byte	0x04, 0x0a
        /*006a*/ 	.short	(.L_19 - .L_18)
	.align		4
.L_18:
        /*006c*/ 	.word	index@(.nv.constant0.transpose_bi_to_ib)
        /*0070*/ 	.short	0x0380
        /*0072*/ 	.short	0x0018


	//----- nvinfo : EIATTR_SW_WAR
	.align		4
.L_19:
        /*0074*/ 	.byte	0x04, 0x36
        /*0076*/ 	.short	(.L_21 - .L_20)
.L_20:
        /*0078*/ 	.word	0x00000008
.L_21:


//--------------------- .nv.callgraph             --------------------------
	.section	.nv.callgraph,"",@"SHT_CUDA_CALLGRAPH"
	.align	4
	.sectionentsize	8
	.align		4
        /*0000*/ 	.word	0x00000000
	.align		4
        /*0004*/ 	.word	0xffffffff
	.align		4
        /*0008*/ 	.word	0x00000000
	.align		4
        /*000c*/ 	.word	0xfffffffe
	.align		4
        /*0010*/ 	.word	0x00000000
	.align		4
        /*0014*/ 	.word	0xfffffffd
	.align		4
        /*0018*/ 	.word	0x00000000
	.align		4
        /*001c*/ 	.word	0xfffffffc


//--------------------- .text.transpose_bi_to_ib  --------------------------
	.section	.text.transpose_bi_to_ib,"ax",@progbits
	.align	128
        .global         transpose_bi_to_ib
        .type           transpose_bi_to_ib,@function
        .size           transpose_bi_to_ib,(.L_x_1 - transpose_bi_to_ib)
        .other          transpose_bi_to_ib,@"STO_CUDA_ENTRY STV_DEFAULT"
transpose_bi_to_ib:
.text.transpose_bi_to_ib:
[----:B------:R-:W-:Y:S01]  /*0000*/  LDC R1, c[0x0][0x37c] ;  /* 0x0000df00ff017b82 */ /* 0x000fe20000000800 */
[----:B------:R-:W0:Y:S07]  /*0010*/  S2R R2, SR_TID.Y ;  /* 0x0000000000027919 */ /* 0x000e2e0000002200 */
[----:B------:R-:W1:Y:S01]  /*0020*/  LDC R0, c[0x0][0x360] ;  /* 0x0000d800ff007b82 */ /* 0x000e620000000800 */
[----:B------:R-:W2:Y:S01]  /*0030*/  LDCU.64 UR6, c[0x0][0x390] ;  /* 0x00007200ff0677ac */ /* 0x000ea20008000a00 */
[----:B------:R-:W1:Y:S06]  /*0040*/  S2R R3, SR_TID.X ;  /* 0x0000000000037919 */ /* 0x000e6c0000002100 */
[----:B------:R-:W0:Y:S08]  /*0050*/  S2UR UR5, SR_CTAID.Y ;  /* 0x00000000000579c3 */ /* 0x000e300000002600 */
[----:B------:R-:W0:Y:S08]  /*0060*/  LDC R7, c[0x0][0x364] ;  /* 0x0000d900ff077b82 */ /* 0x000e300000000800 */
[----:B------:R-:W1:Y:S01]  /*0070*/  S2UR UR4, SR_CTAID.X ;  /* 0x00000000000479c3 */ /* 0x000e620000002500 */
[----:B0-----:R-:W-:-:S05]  /*0080*/  IMAD R7, R7, UR5, R2 ;  /* 0x0000000507077c24 */ /* 0x001fca000f8e0202 */
[----:B--2---:R-:W-:Y:S01]  /*0090*/  ISETP.GE.AND P0, PT, R7, UR6, PT ;  /* 0x0000000607007c0c */ /* 0x004fe2000bf06270 */
[----:B-1----:R-:W-:-:S05]  /*00a0*/  IMAD R0, R0, UR4, R3 ;  /* 0x0000000400007c24 */ /* 0x002fca000f8e0203 */
[----:B------:R-:W-:-:S13]  /*00b0*/  ISETP.GE.OR P0, PT, R0, UR7, P0 ;  /* 0x0000000700007c0c */ /* 0x000fda0008706670 */
[----:B------:R-:W-:Y:S05]  /*00c0*/  @P0 EXIT ;  /* 0x000000000000094d */ /* 0x000fea0003800000 */
[----:B------:R-:W0:Y:S01]  /*00d0*/  LDC.64 R2, c[0x0][0x388] ;  /* 0x0000e200ff027b82 */ /* 0x000e220000000a00 */
[----:B------:R-:W1:Y:S01]  /*00e0*/  LDCU.64 UR4, c[0x0][0x358] ;  /* 0x00006b00ff0477ac */ /* 0x000e620008000a00 */
[----:B------:R-:W-:-:S04]  /*00f0*/  IMAD R5, R7, UR7, R0 ;  /* 0x0000000707057c24 */ /* 0x000fc8000f8e0200 */
[----:B0-----:R-:W-:Y:S02]  /*0100*/  IMAD.WIDE R2, R5, 0x4, R2 ;  /* 0x0000000405027825 */ /* 0x001fe400078e0202 */
[----:B------:R-:W0:Y:S04]  /*0110*/  LDC.64 R4, c[0x0][0x380] ;  /* 0x0000e000ff047b82 */ /* 0x000e280000000a00 */
[----:B-1----:R-:W2:Y:S01]  /*0120*/  LDG.E.CONSTANT R3, desc[UR4][R2.64] ;  /* 0x0000000402037981 */ /* 0x002ea2000c1e9900 */
[----:B------:R-:W-:-:S04]  /*0130*/  IMAD R7, R0, UR6, R7 ;  /* 0x0000000600077c24 */ /* 0x000fc8000f8e0207 */
[----:B0-----:R-:W-:-:S05]  /*0140*/  IMAD.WIDE R4, R7, 0x4, R4 ;  /* 0x0000000407047825 */ /* 0x001fca00078e0204 */
[----:B--2---:R-:W-:Y:S01]  /*0150*/  STG.E desc[UR4][R4.64], R3 ;  /* 0x0000000304007986 */ /* 0x004fe2000c101904 */
[----:B------:R-:W-:Y:S05]  /*0160*/  EXIT ;  /* 0x000000000000794d */ /* 0x000fea0003800000 */
.L_x_0:
[----:B------:R-:W-:-:S00]  /*0170*/  BRA `(.L_x_0) ;  /* 0xfffffffc00fc7947 */ /* 0x000fc0000383ffff */
[----:B------:R-:W-:-:S00]  /*0180*/  NOP ;  /* 0x0000000000007918 */ /* 0x000fc00000000000 */
[----:B------:R-:W-:-:S00]  /*0190*/  NOP ;  /* 0x0000000000007918 */ /* 0x000fc00000000000 */
[----:B------:R-:W-:-:S00]  /*01a0*/  NOP ;  /* 0x0000000000007918 */ /* 0x000fc00000000000 */
[----:B------:R-:W-:-:S00]  /*01b0*/  NOP ;  /* 0x0000000000007918 */ /* 0x000fc00000000000 */
[----:B------:R-:W-:-:S00]  /*01c0*/  NOP ;  /* 0x0000000000007918 */ /* 0x000fc00000000000 */
[----:B------:R-:W-:-:S00]  /*01d0*/  NOP ;  /* 0x0000000000007918 */ /* 0x000fc00000000000 */
[----:B------:R-:W-:-:S00]  /*01e0*/  NOP ;  /* 0x0000000000007918 */ /* 0x000fc00000000000 */
[----:B------:R-:W-:-:S00]  /*01f0*/  NOP ;  /* 0x0000000000007918 */ /* 0x000fc00000000000 */
.L_x_1:


//--------------------- .nv.shared.reserved.0     --------------------------
	.section	.nv.shared.reserved.0,"aw",@nobits
	.weak		__nv_reservedSMEM_offset_0_alias
	.size		__nv_reservedSMEM_offset_0_alias, 0, 64
	.other		__nv_reservedSMEM_offset_0_alias,@"STO_CUDA_RESERVED_SHARED STV_DEFAULT"
__nv_reservedSMEM_offset_0_alias:
	.zero		0
	.zero		64


//--------------------- .nv.constant0.transpose_bi_to_ib --------------------------
	.section	.nv.constant0.transpose_bi_to_ib,"a",@progbits
	.sectionflags	@""
	.align	4
.nv.constant0.transpose_bi_to_ib:
	.zero		920


//--------------------- SYMBOLS --------------------------

	.type		.nv.reservedSmem.offset0,@object
	.size		.nv.reservedSmem.offset0,0x4
